//
// Generated by NVIDIA NVVM Compiler
//
// Compiler Build ID: CL-36424714
// Cuda compilation tools, release 13.0, V13.0.88
// Based on NVVM 20.0.0
//

.version 9.0
.target sm_100
.address_size 64

	// .globl	_Z3addPfS_S_ii

.visible .entry _Z3addPfS_S_ii(
	.param .u64 .ptr .align 1 _Z3addPfS_S_ii_param_0,
	.param .u64 .ptr .align 1 _Z3addPfS_S_ii_param_1,
	.param .u64 .ptr .align 1 _Z3addPfS_S_ii_param_2,
	.param .u32 _Z3addPfS_S_ii_param_3,
	.param .u32 _Z3addPfS_S_ii_param_4
)
{
	.reg .pred 	%p<4>;
	.reg .b32 	%r<12>;
	.reg .b32 	%f<4>;
	.reg .b64 	%rd<11>;

	ld.param.u64 	%rd1, [_Z3addPfS_S_ii_param_0];
	ld.param.u64 	%rd2, [_Z3addPfS_S_ii_param_1];
	ld.param.u64 	%rd3, [_Z3addPfS_S_ii_param_2];
	ld.param.u32 	%r4, [_Z3addPfS_S_ii_param_3];
	ld.param.u32 	%r3, [_Z3addPfS_S_ii_param_4];
	mov.u32 	%r5, %ctaid.y;
	mov.u32 	%r6, %ntid.y;
	mov.u32 	%r7, %tid.y;
	mad.lo.s32 	%r1, %r5, %r6, %r7;
	mov.u32 	%r8, %ctaid.x;
	mov.u32 	%r9, %ntid.x;
	mov.u32 	%r10, %tid.x;
	mad.lo.s32 	%r2, %r8, %r9, %r10;
	setp.ge.s32 	%p1, %r1, %r4;
	setp.ge.s32 	%p2, %r2, %r3;
	or.pred  	%p3, %p1, %p2;
	@%p3 bra 	$L__BB0_2;
	cvta.to.global.u64 	%rd4, %rd1;
	cvta.to.global.u64 	%rd5, %rd2;
	cvta.to.global.u64 	%rd6, %rd3;
	mad.lo.s32 	%r11, %r3, %r1, %r2;
	mul.wide.s32 	%rd7, %r11, 4;
	add.s64 	%rd8, %rd4, %rd7;
	ld.global.f32 	%f1, [%rd8];
	add.s64 	%rd9, %rd5, %rd7;
	ld.global.f32 	%f2, [%rd9];
	add.f32 	%f3, %f1, %f2;
	add.s64 	%rd10, %rd6, %rd7;
	st.global.f32 	[%rd10], %f3;
$L__BB0_2:
	ret;

}


// ===== COMPILED SASS (sm_100) =====

	.target	sm_100

	.elftype	@"ET_EXEC"


//--------------------- .note.nv.tkinfo           --------------------------
	.section	.note.nv.tkinfo,"",@"SHT_NOTE"
	.sectionflags	@"SHF_NOTE_NV_TKINFO"
	.tkinfo
        /*0018*/ 	.word	0x00000002
        /*0030*/ 	.string	""
        /*0030*/ 	.string	"ptxas"
        /*0030*/ 	.string	"Cuda compilation tools, release 13.0, V13.0.88"
        /*0030*/ 	.string	"Build cuda_13.0.r13.0/compiler.36424714_0"
        /*0030*/ 	.string	"-arch sm_100 -m 64 "



//--------------------- .note.nv.cuinfo           --------------------------
	.section	.note.nv.cuinfo,"",@"SHT_NOTE"
	.sectionflags	@"SHF_NOTE_NV_CUINFO"
        /*0018*/ 	.short	0x0002
        /*001a*/ 	.short	0x0064
        /*001c*/ 	.short	0x0082
	.zero		2


//--------------------- .nv.info                  --------------------------
	.section	.nv.info,"",@"SHT_CUDA_INFO"
	.align	4


	//----- nvinfo : EIATTR_REGCOUNT
	.align		4
        /*0000*/ 	.byte	0x04, 0x2f
        /*0002*/ 	.short	(.L_1 - .L_0)
	.align		4
.L_0:
        /*0004*/ 	.word	index@(_Z3addPfS_S_ii)
        /*0008*/ 	.word	0x0000000c


	//----- nvinfo : EIATTR_FRAME_SIZE
	.align		4
.L_1:
        /*000c*/ 	.byte	0x04, 0x11
        /*000e*/ 	.short	(.L_3 - .L_2)
	.align		4
.L_2:
        /*0010*/ 	.word	index@(_Z3addPfS_S_ii)
        /*0014*/ 	.word	0x00000000


	//----- nvinfo : EIATTR_MIN_STACK_SIZE
	.align		4
.L_3:
        /*0018*/ 	.byte	0x04, 0x12
        /*001a*/ 	.short	(.L_5 - .L_4)
	.align		4
.L_4:
        /*001c*/ 	.word	index@(_Z3addPfS_S_ii)
        /*0020*/ 	.word	0x00000000
.L_5:


//--------------------- .nv.compat                --------------------------
	.section	.nv.compat,"",@"SHT_CUDA_COMPAT_INFO"
	.align	4
        /*0000*/ 	.byte	0x02, 0x09, 0x00, 0x00, 0x02, 0x02, 0x01, 0x00, 0x02, 0x05, 0x05, 0x00, 0x03, 0x07, 0x01, 0x01
        /*0010*/ 	.byte	0x02, 0x03, 0x00, 0x00, 0x02, 0x06, 0x01, 0x00, 0x04, 0x0b, 0x08, 0x00, 0x09, 0x00, 0x00, 0x00
        /*0020*/ 	.byte	0x00, 0x00, 0x00, 0x00


//--------------------- .nv.info._Z3addPfS_S_ii   --------------------------
	.section	.nv.info._Z3addPfS_S_ii,"",@"SHT_CUDA_INFO"
	.sectionflags	@""
	.align	4


	//----- nvinfo : EIATTR_CUDA_API_VERSION
	.align		4
        /*0000*/ 	.byte	0x04, 0x37
        /*0002*/ 	.short	(.L_7 - .L_6)
.L_6:
        /*0004*/ 	.word	0x00000082


	//----- nvinfo : EIATTR_KPARAM_INFO
	.align		4
.L_7:
        /*0008*/ 	.byte	0x04, 0x17
        /*000a*/ 	.short	(.L_9 - .L_8)
.L_8:
        /*000c*/ 	.word	0x00000000
        /*0010*/ 	.short	0x0004
        /*0012*/ 	.short	0x001c
        /*0014*/ 	.byte	0x00, 0xf0, 0x11, 0x00


	//----- nvinfo : EIATTR_KPARAM_INFO
	.align		4
.L_9:
        /*0018*/ 	.byte	0x04, 0x17
        /*001a*/ 	.short	(.L_11 - .L_10)
.L_10:
        /*001c*/ 	.word	0x00000000
        /*0020*/ 	.short	0x0003
        /*0022*/ 	.short	0x0018
        /*0024*/ 	.byte	0x00, 0xf0, 0x11, 0x00


	//----- nvinfo : EIATTR_KPARAM_INFO
	.align		4
.L_11:
        /*0028*/ 	.byte	0x04, 0x17
        /*002a*/ 	.short	(.L_13 - .L_12)
.L_12:
        /*002c*/ 	.word	0x00000000
        /*0030*/ 	.short	0x0002
        /*0032*/ 	.short	0x0010
        /*0034*/ 	.byte	0x00, 0xf5, 0x21, 0x00


	//----- nvinfo : EIATTR_KPARAM_INFO
	.align		4
.L_13:
        /*0038*/ 	.byte	0x04, 0x17
        /*003a*/ 	.short	(.L_15 - .L_14)
.L_14:
        /*003c*/ 	.word	0x00000000
        /*0040*/ 	.short	0x0001
        /*0042*/ 	.short	0x0008
        /*0044*/ 	.byte	0x00, 0xf5, 0x21, 0x00


	//----- nvinfo : EIATTR_KPARAM_INFO
	.align		4
.L_15:
        /*0048*/ 	.byte	0x04, 0x17
        /*004a*/ 	.short	(.L_17 - .L_16)
.L_16:
        /*004c*/ 	.word	0x00000000
        /*0050*/ 	.short	0x0000
        /*0052*/ 	.short	0x0000
        /*0054*/ 	.byte	0x00, 0xf5, 0x21, 0x00


	//----- nvinfo : EIATTR_SPARSE_MMA_MASK
	.align		4
.L_17:
        /*0058*/ 	.byte	0x03, 0x50
        /*005a*/ 	.short	0x0000


	//----- nvinfo : EIATTR_MAXREG_COUNT
	.align		4
        /*005c*/ 	.byte	0x03, 0x1b
        /*005e*/ 	.short	0x00ff


	//----- nvinfo : EIATTR_MERCURY_ISA_VERSION
	.align		4
        /*0060*/ 	.byte	0x03, 0x5f
        /*0062*/ 	.short	0x0101


	//----- nvinfo : EIATTR_VRC_CTA_INIT_COUNT
	.align		4
        /*0064*/ 	.byte	0x02, 0x4a
	.zero		1
	.zero		1


	//----- nvinfo : EIATTR_EXIT_INSTR_OFFSETS
	.align		4
        /*0068*/ 	.byte	0x04, 0x1c
        /*006a*/ 	.short	(.L_19 - .L_18)


	//   ....[0]....
.L_18:
        /*006c*/ 	.word	0x000000c0


	//   ....[1]....
        /*0070*/ 	.word	0x00000190


	//----- nvinfo : EIATTR_CBANK_PARAM_SIZE
	.align		4
.L_19:
        /*0074*/ 	.byte	0x03, 0x19
        /*0076*/ 	.short	0x0020


	//----- nvinfo : EIATTR_PARAM_CBANK
	.align		4
        /*0078*/ 	.byte	0x04, 0x0a
        /*007a*/ 	.short	(.L_21 - .L_20)
	.align		4
.L_20:
        /*007c*/ 	.word	index@(.nv.constant0._Z3addPfS_S_ii)
        /*0080*/ 	.short	0x0380
        /*0082*/ 	.short	0x0020


	//----- nvinfo : EIATTR_SW_WAR
	.align		4
.L_21:
        /*0084*/ 	.byte	0x04, 0x36
        /*0086*/ 	.short	(.L_23 - .L_22)
.L_22:
        /*0088*/ 	.word	0x00000008
.L_23:


//--------------------- .nv.callgraph             --------------------------
	.section	.nv.callgraph,"",@"SHT_CUDA_CALLGRAPH"
	.align	4
	.sectionentsize	8
	.align		4
        /*0000*/ 	.word	0x00000000
	.align		4
        /*0004*/ 	.word	0xffffffff
	.align		4
        /*0008*/ 	.word	0x00000000
	.align		4
        /*000c*/ 	.word	0xfffffffe
	.align		4
        /*0010*/ 	.word	0x00000000
	.align		4
        /*0014*/ 	.word	0xfffffffd
	.align		4
        /*0018*/ 	.word	0x00000000
	.align		4
        /*001c*/ 	.word	0xfffffffc


//--------------------- .text._Z3addPfS_S_ii      --------------------------
	.section	.text._Z3addPfS_S_ii,"ax",@progbits
	.align	128
        .global         _Z3addPfS_S_ii
        .type           _Z3addPfS_S_ii,@function
        .size           _Z3addPfS_S_ii,(.L_x_1 - _Z3addPfS_S_ii)
        .other          _Z3addPfS_S_ii,@"STO_CUDA_ENTRY STV_DEFAULT"
_Z3addPfS_S_ii:
.text._Z3addPfS_S_ii:
[----:B------:R-:W-:Y:S01]  /*0000*/  LDC R1, c[0x0][0x37c] ;  /* 0x0000df00ff017b82 */ /* 0x000fe20000000800 */
[----:B------:R-:W0:Y:S07]  /*0010*/  S2R R2, SR_TID.X ;  /* 0x0000000000027919 */ /* 0x000e2e0000002100 */
[----:B------:R-:W1:Y:S01]  /*0020*/  LDC R0, c[0x0][0x364] ;  /* 0x0000d900ff007b82 */ /* 0x000e620000000800 */
[----:B------:R-:W2:Y:S01]  /*0030*/  LDCU.64 UR6, c[0x0][0x398] ;  /* 0x00007300ff0677ac */ /* 0x000ea20008000a00 */
[----:B------:R-:W1:Y:S06]  /*0040*/  S2R R3, SR_TID.Y ;  /* 0x0000000000037919 */ /* 0x000e6c0000002200 */
[----:B------:R-:W0:Y:S08]  /*0050*/  S2UR UR5, SR_CTAID.X ;  /* 0x00000000000579c3 */ /* 0x000e300000002500 */
[----:B------:R-:W0:Y:S08]  /*0060*/  LDC R7, c[0x0][0x360] ;  /* 0x0000d800ff077b82 */ /* 0x000e300000000800 */
[----:B------:R-:W1:Y:S01]  /*0070*/  S2UR UR4, SR_CTAID.Y ;  /* 0x00000000000479c3 */ /* 0x000e620000002600 */
[----:B0-----:R-:W-:-:S05]  /*0080*/  IMAD R7, R7, UR5, R2 ;  /* 0x0000000507077c24 */ /* 0x001fca000f8e0202 */
[----:B--2---:R-:W-:Y:S01]  /*0090*/  ISETP.GE.AND P0, PT, R7, UR7, PT ;  /* 0x0000000707007c0c */ /* 0x004fe2000bf06270 */
[----:B-1----:R-:W-:-:S05]  /*00a0*/  IMAD R0, R0, UR4, R3 ;  /* 0x0000000400007c24 */ /* 0x002fca000f8e0203 */
[----:B------:R-:W-:-:S13]  /*00b0*/  ISETP.GE.OR P0, PT, R0, UR6, P0 ;  /* 0x0000000600007c0c */ /* 0x000fda0008706670 */
[----:B------:R-:W-:Y:S05]  /*00c0*/  @P0 EXIT ;  /* 0x000000000000094d */ /* 0x000fea0003800000 */
[----:B------:R-:W0:Y:S01]  /*00d0*/  LDC.64 R2, c[0x0][0x380] ;  /* 0x0000e000ff027b82 */ /* 0x000e220000000a00 */
[----:B------:R-:W1:Y:S01]  /*00e0*/  LDCU.64 UR4, c[0x0][0x358] ;  /* 0x00006b00ff0477ac */ /* 0x000e620008000a00 */
[----:B------:R-:W-:-:S06]  /*00f0*/  IMAD R9, R0, UR7, R7 ;  /* 0x0000000700097c24 */ /* 0x000fcc000f8e0207 */
[----:B------:R-:W2:Y:S08]  /*0100*/  LDC.64 R4, c[0x0][0x388] ;  /* 0x0000e200ff047b82 */ /* 0x000eb00000000a00 */
[----:B------:R-:W3:Y:S01]  /*0110*/  LDC.64 R6, c[0x0][0x390] ;  /* 0x0000e400ff067b82 */ /* 0x000ee20000000a00 */
[----:B0-----:R-:W-:-:S06]  /*0120*/  IMAD.WIDE R2, R9, 0x4, R2 ;  /* 0x0000000409027825 */ /* 0x001fcc00078e0202 */
[----:B-1----:R-:W4:Y:S01]  /*0130*/  LDG.E R2, desc[UR4][R2.64] ;  /* 0x0000000402027981 */ /* 0x002f22000c1e1900 */
[----:B--2---:R-:W-:-:S06]  /*0140*/  IMAD.WIDE R4, R9, 0x4, R4 ;  /* 0x0000000409047825 */ /* 0x004fcc00078e0204 */
[----:B------:R-:W4:Y:S01]  /*0150*/  LDG.E R5, desc[UR4][R4.64] ;  /* 0x0000000404057981 */ /* 0x000f22000c1e1900 */
[----:B---3--:R-:W-:-:S04]  /*0160*/  IMAD.WIDE R6, R9, 0x4, R6 ;  /* 0x0000000409067825 */ /* 0x008fc800078e0206 */
[----:B----4-:R-:W-:-:S05]  /*0170*/  FADD R9, R2, R5 ;  /* 0x0000000502097221 */ /* 0x010fca0000000000 */
[----:B------:R-:W-:Y:S01]  /*0180*/  STG.E desc[UR4][R6.64], R9 ;  /* 0x0000000906007986 */ /* 0x000fe2000c101904 */
[----:B------:R-:W-:Y:S05]  /*0190*/  EXIT ;  /* 0x000000000000794d */ /* 0x000fea0003800000 */
.L_x_0:
[----:B------:R-:W-:-:S00]  /*01a0*/  BRA `(.L_x_0) ;  /* 0xfffffffc00fc7947 */ /* 0x000fc0000383ffff */
[----:B------:R-:W-:-:S00]  /*01b0*/  NOP ;  /* 0x0000000000007918 */ /* 0x000fc00000000000 */
        /* <DEDUP_REMOVED lines=12> */
.L_x_1:


//--------------------- .nv.shared.reserved.0     --------------------------
	.section	.nv.shared.reserved.0,"aw",@nobits
	.weak		__nv_reservedSMEM_offset_0_alias
	.size		__nv_reservedSMEM_offset_0_alias, 0, 64
	.other		__nv_reservedSMEM_offset_0_alias,@"STO_CUDA_RESERVED_SHARED STV_DEFAULT"
__nv_reservedSMEM_offset_0_alias:
	.zero		0
	.zero		64


//--------------------- .nv.constant0._Z3addPfS_S_ii --------------------------
	.section	.nv.constant0._Z3addPfS_S_ii,"a",@progbits
	.sectionflags	@""
	.align	4
.nv.constant0._Z3addPfS_S_ii:
	.zero		928


//--------------------- SYMBOLS --------------------------

	.type		.nv.reservedSmem.offset0,@object
	.size		.nv.reservedSmem.offset0,0x4
